//
// Generated by NVIDIA NVVM Compiler
//
// Compiler Build ID: CL-36424714
// Cuda compilation tools, release 13.0, V13.0.88
// Based on NVVM 20.0.0
//

.version 9.0
.target sm_100
.address_size 64

	// .globl	_Z8simulatePiS_i

.visible .entry _Z8simulatePiS_i(
	.param .u64 .ptr .align 1 _Z8simulatePiS_i_param_0,
	.param .u64 .ptr .align 1 _Z8simulatePiS_i_param_1,
	.param .u32 _Z8simulatePiS_i_param_2
)
{
	.reg .pred 	%p<3>;
	.reg .b32 	%r<39>;
	.reg .b64 	%rd<16>;

	ld.param.u64 	%rd1, [_Z8simulatePiS_i_param_0];
	ld.param.u64 	%rd2, [_Z8simulatePiS_i_param_1];
	ld.param.u32 	%r3, [_Z8simulatePiS_i_param_2];
	mov.u32 	%r4, %ctaid.x;
	mov.u32 	%r5, %ntid.x;
	mov.u32 	%r6, %tid.x;
	mad.lo.s32 	%r1, %r4, %r5, %r6;
	mov.u32 	%r7, %ctaid.y;
	mov.u32 	%r8, %ntid.y;
	mov.u32 	%r9, %tid.y;
	mad.lo.s32 	%r2, %r7, %r8, %r9;
	max.s32 	%r10, %r2, %r1;
	setp.ge.s32 	%p1, %r10, %r3;
	@%p1 bra 	$L__BB0_2;
	cvta.to.global.u64 	%rd3, %rd1;
	cvta.to.global.u64 	%rd4, %rd2;
	add.s32 	%r11, %r2, %r3;
	add.s32 	%r12, %r11, -1;
	rem.u32 	%r13, %r12, %r3;
	mad.lo.s32 	%r14, %r13, %r3, %r1;
	mul.wide.s32 	%rd5, %r14, 4;
	add.s64 	%rd6, %rd3, %rd5;
	ld.global.u32 	%r15, [%rd6];
	add.s32 	%r16, %r2, 1;
	rem.u32 	%r17, %r16, %r3;
	mad.lo.s32 	%r18, %r17, %r3, %r1;
	mul.wide.s32 	%rd7, %r18, 4;
	add.s64 	%rd8, %rd3, %rd7;
	ld.global.u32 	%r19, [%rd8];
	add.s32 	%r20, %r19, %r15;
	mul.lo.s32 	%r21, %r3, %r2;
	add.s32 	%r22, %r21, %r1;
	mul.wide.s32 	%rd9, %r22, 4;
	add.s64 	%rd10, %rd3, %rd9;
	ld.global.u32 	%r23, [%rd10];
	add.s32 	%r24, %r20, %r23;
	add.s32 	%r25, %r1, %r3;
	add.s32 	%r26, %r25, -1;
	rem.s32 	%r27, %r26, %r3;
	add.s32 	%r28, %r27, %r21;
	mul.wide.s32 	%rd11, %r28, 4;
	add.s64 	%rd12, %rd3, %rd11;
	ld.global.u32 	%r29, [%rd12];
	add.s32 	%r30, %r24, %r29;
	add.s32 	%r31, %r1, 1;
	rem.s32 	%r32, %r31, %r3;
	add.s32 	%r33, %r32, %r21;
	mul.wide.s32 	%rd13, %r33, 4;
	add.s64 	%rd14, %rd3, %rd13;
	ld.global.u32 	%r34, [%rd14];
	add.s32 	%r35, %r30, %r34;
	shr.s32 	%r36, %r35, 31;
	setp.ne.s32 	%p2, %r35, 0;
	selp.u32 	%r37, 1, 0, %p2;
	or.b32  	%r38, %r36, %r37;
	add.s64 	%rd15, %rd4, %rd9;
	st.global.u32 	[%rd15], %r38;
$L__BB0_2:
	ret;

}


// ===== COMPILED SASS (sm_100) =====

	.target	sm_100

	.elftype	@"ET_EXEC"


//--------------------- .note.nv.tkinfo           --------------------------
	.section	.note.nv.tkinfo,"",@"SHT_NOTE"
	.sectionflags	@"SHF_NOTE_NV_TKINFO"
	.tkinfo
        /*0018*/ 	.word	0x00000002
        /*0030*/ 	.string	""
        /*0030*/ 	.string	"ptxas"
        /*0030*/ 	.string	"Cuda compilation tools, release 13.0, V13.0.88"
        /*0030*/ 	.string	"Build cuda_13.0.r13.0/compiler.36424714_0"
        /*0030*/ 	.string	"-arch sm_100 -m 64 "



//--------------------- .note.nv.cuinfo           --------------------------
	.section	.note.nv.cuinfo,"",@"SHT_NOTE"
	.sectionflags	@"SHF_NOTE_NV_CUINFO"
        /*0018*/ 	.short	0x0002
        /*001a*/ 	.short	0x0064
        /*001c*/ 	.short	0x0082
	.zero		2


//--------------------- .nv.info                  --------------------------
	.section	.nv.info,"",@"SHT_CUDA_INFO"
	.align	4


	//----- nvinfo : EIATTR_REGCOUNT
	.align		4
        /*0000*/ 	.byte	0x04, 0x2f
        /*0002*/ 	.short	(.L_1 - .L_0)
	.align		4
.L_0:
        /*0004*/ 	.word	index@(_Z8simulatePiS_i)
        /*0008*/ 	.word	0x00000014


	//----- nvinfo : EIATTR_FRAME_SIZE
	.align		4
.L_1:
        /*000c*/ 	.byte	0x04, 0x11
        /*000e*/ 	.short	(.L_3 - .L_2)
	.align		4
.L_2:
        /*0010*/ 	.word	index@(_Z8simulatePiS_i)
        /*0014*/ 	.word	0x00000000


	//----- nvinfo : EIATTR_MIN_STACK_SIZE
	.align		4
.L_3:
        /*0018*/ 	.byte	0x04, 0x12
        /*001a*/ 	.short	(.L_5 - .L_4)
	.align		4
.L_4:
        /*001c*/ 	.word	index@(_Z8simulatePiS_i)
        /*0020*/ 	.word	0x00000000
.L_5:


//--------------------- .nv.compat                --------------------------
	.section	.nv.compat,"",@"SHT_CUDA_COMPAT_INFO"
	.align	4
        /*0000*/ 	.byte	0x02, 0x09, 0x00, 0x00, 0x02, 0x02, 0x01, 0x00, 0x02, 0x05, 0x05, 0x00, 0x03, 0x07, 0x01, 0x01
        /*0010*/ 	.byte	0x02, 0x03, 0x00, 0x00, 0x02, 0x06, 0x01, 0x00, 0x04, 0x0b, 0x08, 0x00, 0x09, 0x00, 0x00, 0x00
        /*0020*/ 	.byte	0x00, 0x00, 0x00, 0x00


//--------------------- .nv.info._Z8simulatePiS_i --------------------------
	.section	.nv.info._Z8simulatePiS_i,"",@"SHT_CUDA_INFO"
	.sectionflags	@""
	.align	4


	//----- nvinfo : EIATTR_CUDA_API_VERSION
	.align		4
        /*0000*/ 	.byte	0x04, 0x37
        /*0002*/ 	.short	(.L_7 - .L_6)
.L_6:
        /*0004*/ 	.word	0x00000082


	//----- nvinfo : EIATTR_KPARAM_INFO
	.align		4
.L_7:
        /*0008*/ 	.byte	0x04, 0x17
        /*000a*/ 	.short	(.L_9 - .L_8)
.L_8:
        /*000c*/ 	.word	0x00000000
        /*0010*/ 	.short	0x0002
        /*0012*/ 	.short	0x0010
        /*0014*/ 	.byte	0x00, 0xf0, 0x11, 0x00


	//----- nvinfo : EIATTR_KPARAM_INFO
	.align		4
.L_9:
        /*0018*/ 	.byte	0x04, 0x17
        /*001a*/ 	.short	(.L_11 - .L_10)
.L_10:
        /*001c*/ 	.word	0x00000000
        /*0020*/ 	.short	0x0001
        /*0022*/ 	.short	0x0008
        /*0024*/ 	.byte	0x00, 0xf5, 0x21, 0x00


	//----- nvinfo : EIATTR_KPARAM_INFO
	.align		4
.L_11:
        /*0028*/ 	.byte	0x04, 0x17
        /*002a*/ 	.short	(.L_13 - .L_12)
.L_12:
        /*002c*/ 	.word	0x00000000
        /*0030*/ 	.short	0x0000
        /*0032*/ 	.short	0x0000
        /*0034*/ 	.byte	0x00, 0xf5, 0x21, 0x00


	//----- nvinfo : EIATTR_SPARSE_MMA_MASK
	.align		4
.L_13:
        /*0038*/ 	.byte	0x03, 0x50
        /*003a*/ 	.short	0x0000


	//----- nvinfo : EIATTR_MAXREG_COUNT
	.align		4
        /*003c*/ 	.byte	0x03, 0x1b
        /*003e*/ 	.short	0x00ff


	//----- nvinfo : EIATTR_MERCURY_ISA_VERSION
	.align		4
        /*0040*/ 	.byte	0x03, 0x5f
        /*0042*/ 	.short	0x0101


	//----- nvinfo : EIATTR_VRC_CTA_INIT_COUNT
	.align		4
        /*0044*/ 	.byte	0x02, 0x4a
	.zero		1
	.zero		1


	//----- nvinfo : EIATTR_EXIT_INSTR_OFFSETS
	.align		4
        /*0048*/ 	.byte	0x04, 0x1c
        /*004a*/ 	.short	(.L_15 - .L_14)


	//   ....[0]....
.L_14:
        /*004c*/ 	.word	0x000000c0


	//   ....[1]....
        /*0050*/ 	.word	0x00000670


	//----- nvinfo : EIATTR_CBANK_PARAM_SIZE
	.align		4
.L_15:
        /*0054*/ 	.byte	0x03, 0x19
        /*0056*/ 	.short	0x0014


	//----- nvinfo : EIATTR_PARAM_CBANK
	.align		4
        /*0058*/ 	.byte	0x04, 0x0a
        /*005a*/ 	.short	(.L_17 - .L_16)
	.align		4
.L_16:
        /*005c*/ 	.word	index@(.nv.constant0._Z8simulatePiS_i)
        /*0060*/ 	.short	0x0380
        /*0062*/ 	.short	0x0014


	//----- nvinfo : EIATTR_SW_WAR
	.align		4
.L_17:
        /*0064*/ 	.byte	0x04, 0x36
        /*0066*/ 	.short	(.L_19 - .L_18)
.L_18:
        /*0068*/ 	.word	0x00000008
.L_19:


//--------------------- .nv.callgraph             --------------------------
	.section	.nv.callgraph,"",@"SHT_CUDA_CALLGRAPH"
	.align	4
	.sectionentsize	8
	.align		4
        /*0000*/ 	.word	0x00000000
	.align		4
        /*0004*/ 	.word	0xffffffff
	.align		4
        /*0008*/ 	.word	0x00000000
	.align		4
        /*000c*/ 	.word	0xfffffffe
	.align		4
        /*0010*/ 	.word	0x00000000
	.align		4
        /*0014*/ 	.word	0xfffffffd
	.align		4
        /*0018*/ 	.word	0x00000000
	.align		4
        /*001c*/ 	.word	0xfffffffc


//--------------------- .text._Z8simulatePiS_i    --------------------------
	.section	.text._Z8simulatePiS_i,"ax",@progbits
	.align	128
        .global         _Z8simulatePiS_i
        .type           _Z8simulatePiS_i,@function
        .size           _Z8simulatePiS_i,(.L_x_1 - _Z8simulatePiS_i)
        .other          _Z8simulatePiS_i,@"STO_CUDA_ENTRY STV_DEFAULT"
_Z8simulatePiS_i:
.text._Z8simulatePiS_i:
[----:B------:R-:W-:Y:S01]  /*0000*/  LDC R1, c[0x0][0x37c] ;  /* 0x0000df00ff017b82 */ /* 0x000fe20000000800 */
[----:B------:R-:W0:Y:S07]  /*0010*/  S2R R2, SR_TID.X ;  /* 0x0000000000027919 */ /* 0x000e2e0000002100 */
[----:B------:R-:W0:Y:S01]  /*0020*/  LDC R7, c[0x0][0x360] ;  /* 0x0000d800ff077b82 */ /* 0x000e220000000800 */
[----:B------:R-:W1:Y:S07]  /*0030*/  S2R R4, SR_TID.Y ;  /* 0x0000000000047919 */ /* 0x000e6e0000002200 */
[----:B------:R-:W0:Y:S08]  /*0040*/  S2UR UR4, SR_CTAID.X ;  /* 0x00000000000479c3 */ /* 0x000e300000002500 */
[----:B------:R-:W1:Y:S08]  /*0050*/  S2UR UR5, SR_CTAID.Y ;  /* 0x00000000000579c3 */ /* 0x000e700000002600 */
[----:B------:R-:W1:Y:S08]  /*0060*/  LDC R5, c[0x0][0x364] ;  /* 0x0000d900ff057b82 */ /* 0x000e700000000800 */
[----:B------:R-:W2:Y:S01]  /*0070*/  LDC R0, c[0x0][0x390] ;  /* 0x0000e400ff007b82 */ /* 0x000ea20000000800 */
[----:B0-----:R-:W-:-:S02]  /*0080*/  IMAD R7, R7, UR4, R2 ;  /* 0x0000000407077c24 */ /* 0x001fc4000f8e0202 */
[----:B-1----:R-:W-:-:S05]  /*0090*/  IMAD R5, R5, UR5, R4 ;  /* 0x0000000505057c24 */ /* 0x002fca000f8e0204 */
[----:B------:R-:W-:-:S04]  /*00a0*/  VIMNMX R3, PT, PT, R7, R5, !PT ;  /* 0x0000000507037248 */ /* 0x000fc80007fe0100 */
[----:B--2---:R-:W-:-:S13]  /*00b0*/  ISETP.GE.AND P0, PT, R3, R0, PT ;  /* 0x000000000300720c */ /* 0x004fda0003f06270 */
[----:B------:R-:W-:Y:S05]  /*00c0*/  @P0 EXIT ;  /* 0x000000000000094d */ /* 0x000fea0003800000 */
[----:B------:R-:W-:Y:S01]  /*00d0*/  IABS R4, R0 ;  /* 0x0000000000047213 */ /* 0x000fe20000000000 */
[----:B------:R-:W0:Y:S01]  /*00e0*/  I2F.U32.RP R9, R0 ;  /* 0x0000000000097306 */ /* 0x000e220000209000 */
[C---:B------:R-:W-:Y:S01]  /*00f0*/  IADD3 R8, PT, PT, R7.reuse, -0x1, R0 ;  /* 0xffffffff07087810 */ /* 0x040fe20007ffe000 */
[----:B------:R-:W-:Y:S01]  /*0100*/  VIADD R6, R7, 0x1 ;  /* 0x0000000107067836 */ /* 0x000fe20000000000 */
[----:B------:R-:W1:Y:S02]  /*0110*/  LDCU.64 UR4, c[0x0][0x358] ;  /* 0x00006b00ff0477ac */ /* 0x000e640008000a00 */
[----:B------:R-:W-:Y:S02]  /*0120*/  ISETP.GE.AND P4, PT, R8, RZ, PT ;  /* 0x000000ff0800720c */ /* 0x000fe40003f86270 */
[----:B------:R-:W-:Y:S01]  /*0130*/  IABS R17, R6 ;  /* 0x0000000600117213 */ /* 0x000fe20000000000 */
[----:B------:R-:W2:Y:S08]  /*0140*/  I2F.RP R12, R4 ;  /* 0x00000004000c7306 */ /* 0x000eb00000209400 */
[----:B0-----:R-:W0:Y:S08]  /*0150*/  MUFU.RCP R9, R9 ;  /* 0x0000000900097308 */ /* 0x001e300000001000 */
[----:B--2---:R-:W2:Y:S01]  /*0160*/  MUFU.RCP R12, R12 ;  /* 0x0000000c000c7308 */ /* 0x004ea20000001000 */
[----:B0-----:R-:W-:-:S07]  /*0170*/  VIADD R2, R9, 0xffffffe ;  /* 0x0ffffffe09027836 */ /* 0x001fce0000000000 */
[----:B------:R0:W3:Y:S01]  /*0180*/  F2I.FTZ.U32.TRUNC.NTZ R3, R2 ;  /* 0x0000000200037305 */ /* 0x0000e2000021f000 */
[----:B--2---:R-:W-:Y:S01]  /*0190*/  VIADD R10, R12, 0xffffffe ;  /* 0x0ffffffe0c0a7836 */ /* 0x004fe20000000000 */
[----:B------:R-:W-:-:S06]  /*01a0*/  IABS R12, R8 ;  /* 0x00000008000c7213 */ /* 0x000fcc0000000000 */
[----:B------:R2:W4:Y:S01]  /*01b0*/  F2I.FTZ.U32.TRUNC.NTZ R11, R10 ;  /* 0x0000000a000b7305 */ /* 0x000522000021f000 */
[----:B0-----:R-:W-:Y:S01]  /*01c0*/  MOV R2, RZ ;  /* 0x000000ff00027202 */ /* 0x001fe20000000f00 */
[----:B---3--:R-:W-:Y:S02]  /*01d0*/  IMAD.MOV R13, RZ, RZ, -R3 ;  /* 0x000000ffff0d7224 */ /* 0x008fe400078e0a03 */
[----:B--2---:R-:W-:Y:S01]  /*01e0*/  HFMA2 R10, -RZ, RZ, 0, 0 ;  /* 0x00000000ff0a7431 */ /* 0x004fe200000001ff */
[----:B----4-:R-:W-:-:S05]  /*01f0*/  IADD3 R15, PT, PT, RZ, -R11, RZ ;  /* 0x8000000bff0f7210 */ /* 0x010fca0007ffe0ff */
[----:B------:R-:W-:-:S04]  /*0200*/  IMAD R9, R15, R4, RZ ;  /* 0x000000040f097224 */ /* 0x000fc800078e02ff */
[----:B------:R-:W-:-:S04]  /*0210*/  IMAD.HI.U32 R10, R11, R9, R10 ;  /* 0x000000090b0a7227 */ /* 0x000fc800078e000a */
[----:B------:R-:W-:Y:S02]  /*0220*/  IMAD R9, R13, R0, RZ ;  /* 0x000000000d097224 */ /* 0x000fe400078e02ff */
[----:B------:R-:W-:Y:S02]  /*0230*/  IMAD.MOV.U32 R13, RZ, RZ, R12 ;  /* 0x000000ffff0d7224 */ /* 0x000fe400078e000c */
[----:B------:R-:W-:Y:S01]  /*0240*/  IMAD.HI.U32 R2, R3, R9, R2 ;  /* 0x0000000903027227 */ /* 0x000fe200078e0002 */
[----:B------:R-:W-:-:S03]  /*0250*/  IADD3 R3, PT, PT, R5, -0x1, R0 ;  /* 0xffffffff05037810 */ /* 0x000fc60007ffe000 */
[----:B------:R-:W-:-:S04]  /*0260*/  IMAD.HI.U32 R12, R10, R13, RZ ;  /* 0x0000000d0a0c7227 */ /* 0x000fc800078e00ff */
[----:B------:R-:W-:Y:S01]  /*0270*/  VIADD R11, R5, 0x1 ;  /* 0x00000001050b7836 */ /* 0x000fe20000000000 */
[----:B------:R-:W-:Y:S01]  /*0280*/  IADD3 R12, PT, PT, -R12, RZ, RZ ;  /* 0x000000ff0c0c7210 */ /* 0x000fe20007ffe1ff */
[----:B------:R-:W-:-:S04]  /*0290*/  IMAD.HI.U32 R10, R10, R17, RZ ;  /* 0x000000110a0a7227 */ /* 0x000fc800078e00ff */
[----:B------:R-:W-:-:S04]  /*02a0*/  IMAD.HI.U32 R9, R2, R3, RZ ;  /* 0x0000000302097227 */ /* 0x000fc800078e00ff */
[----:B------:R-:W-:Y:S01]  /*02b0*/  IMAD.HI.U32 R2, R2, R11, RZ ;  /* 0x0000000b02027227 */ /* 0x000fe200078e00ff */
[----:B------:R-:W-:-:S03]  /*02c0*/  IADD3 R9, PT, PT, -R9, RZ, RZ ;  /* 0x000000ff09097210 */ /* 0x000fc60007ffe1ff */
[----:B------:R-:W-:Y:S02]  /*02d0*/  IMAD.MOV R10, RZ, RZ, -R10 ;  /* 0x000000ffff0a7224 */ /* 0x000fe400078e0a0a */
[C---:B------:R-:W-:Y:S02]  /*02e0*/  IMAD R13, R4.reuse, R12, R13 ;  /* 0x0000000c040d7224 */ /* 0x040fe400078e020d */
[----:B------:R-:W-:Y:S02]  /*02f0*/  IMAD.MOV R2, RZ, RZ, -R2 ;  /* 0x000000ffff027224 */ /* 0x000fe400078e0a02 */
[C---:B------:R-:W-:Y:S01]  /*0300*/  IMAD R17, R4.reuse, R10, R17 ;  /* 0x0000000a04117224 */ /* 0x040fe200078e0211 */
[----:B------:R-:W-:Y:S01]  /*0310*/  ISETP.GT.U32.AND P0, PT, R4, R13, PT ;  /* 0x0000000d0400720c */ /* 0x000fe20003f04070 */
[C---:B------:R-:W-:Y:S02]  /*0320*/  IMAD R9, R0.reuse, R9, R3 ;  /* 0x0000000900097224 */ /* 0x040fe400078e0203 */
[----:B------:R-:W-:Y:S01]  /*0330*/  IMAD R11, R0, R2, R11 ;  /* 0x00000002000b7224 */ /* 0x000fe200078e020b */
[----:B------:R-:W-:Y:S01]  /*0340*/  ISETP.GT.U32.AND P1, PT, R4, R17, PT ;  /* 0x000000110400720c */ /* 0x000fe20003f24070 */
[----:B------:R-:W0:Y:S01]  /*0350*/  LDC.64 R2, c[0x0][0x380] ;  /* 0x0000e000ff027b82 */ /* 0x000e220000000a00 */
[----:B------:R-:W-:-:S02]  /*0360*/  ISETP.GE.U32.AND P2, PT, R9, R0, PT ;  /* 0x000000000900720c */ /* 0x000fc40003f46070 */
[----:B------:R-:W-:-:S05]  /*0370*/  ISETP.GE.U32.AND P3, PT, R11, R0, PT ;  /* 0x000000000b00720c */ /* 0x000fca0003f66070 */
[----:B------:R-:W-:-:S04]  /*0380*/  @!P0 IADD3 R13, PT, PT, R13, -R4, RZ ;  /* 0x800000040d0d8210 */ /* 0x000fc80007ffe0ff */
[----:B------:R-:W-:Y:S01]  /*0390*/  @!P1 IMAD.IADD R17, R17, 0x1, -R4 ;  /* 0x0000000111119824 */ /* 0x000fe200078e0a04 */
[C---:B------:R-:W-:Y:S02]  /*03a0*/  ISETP.GT.U32.AND P0, PT, R4.reuse, R13, PT ;  /* 0x0000000d0400720c */ /* 0x040fe40003f04070 */
[-C--:B------:R-:W-:Y:S01]  /*03b0*/  @P2 IADD3 R9, PT, PT, R9, -R0.reuse, RZ ;  /* 0x8000000009092210 */ /* 0x080fe20007ffe0ff */
[----:B------:R-:W-:Y:S01]  /*03c0*/  @P3 IMAD.IADD R11, R11, 0x1, -R0 ;  /* 0x000000010b0b3824 */ /* 0x000fe200078e0a00 */
[----:B------:R-:W-:Y:S02]  /*03d0*/  ISETP.GT.U32.AND P1, PT, R4, R17, PT ;  /* 0x000000110400720c */ /* 0x000fe40003f24070 */
[-C--:B------:R-:W-:Y:S02]  /*03e0*/  ISETP.GE.U32.AND P2, PT, R9, R0.reuse, PT ;  /* 0x000000000900720c */ /* 0x080fe40003f46070 */
[----:B------:R-:W-:Y:S02]  /*03f0*/  ISETP.GE.U32.AND P5, PT, R11, R0, PT ;  /* 0x000000000b00720c */ /* 0x000fe40003fa6070 */
[----:B------:R-:W-:-:S03]  /*0400*/  ISETP.GE.AND P3, PT, R6, RZ, PT ;  /* 0x000000ff0600720c */ /* 0x000fc60003f66270 */
[----:B------:R-:W-:Y:S02]  /*0410*/  @!P0 IADD3 R13, PT, PT, R13, -R4, RZ ;  /* 0x800000040d0d8210 */ /* 0x000fe40007ffe0ff */
[C---:B------:R-:W-:Y:S02]  /*0420*/  ISETP.NE.U32.AND P0, PT, R0.reuse, RZ, PT ;  /* 0x000000ff0000720c */ /* 0x040fe40003f05070 */
[----:B------:R-:W-:Y:S01]  /*0430*/  MOV R15, R13 ;  /* 0x0000000d000f7202 */ /* 0x000fe20000000f00 */
[----:B------:R-:W-:Y:S01]  /*0440*/  @!P1 IMAD.IADD R17, R17, 0x1, -R4 ;  /* 0x0000000111119824 */ /* 0x000fe200078e0a04 */
[-C--:B------:R-:W-:Y:S02]  /*0450*/  LOP3.LUT R4, RZ, R0.reuse, RZ, 0x33, !PT ;  /* 0x00000000ff047212 */ /* 0x080fe400078e33ff */
[-C--:B------:R-:W-:Y:S01]  /*0460*/  @P2 IADD3 R9, PT, PT, R9, -R0.reuse, RZ ;  /* 0x8000000009092210 */ /* 0x080fe20007ffe0ff */
[----:B------:R-:W-:Y:S01]  /*0470*/  @P5 IMAD.IADD R11, R11, 0x1, -R0 ;  /* 0x000000010b0b5824 */ /* 0x000fe200078e0a00 */
[----:B------:R-:W-:Y:S01]  /*0480*/  ISETP.NE.AND P1, PT, R0, RZ, PT ;  /* 0x000000ff0000720c */ /* 0x000fe20003f25270 */
[----:B------:R-:W-:Y:S01]  /*0490*/  @!P4 IMAD.MOV R15, RZ, RZ, -R15 ;  /* 0x000000ffff0fc224 */ /* 0x000fe200078e0a0f */
[----:B------:R-:W-:Y:S01]  /*04a0*/  SEL R6, R4, R9, !P0 ;  /* 0x0000000904067207 */ /* 0x000fe20004000000 */
[----:B------:R-:W-:Y:S01]  /*04b0*/  IMAD R9, R5, R0, R7 ;  /* 0x0000000005097224 */ /* 0x000fe200078e0207 */
[----:B------:R-:W-:-:S02]  /*04c0*/  @!P3 IADD3 R17, PT, PT, -R17, RZ, RZ ;  /* 0x000000ff1111b210 */ /* 0x000fc40007ffe1ff */
[----:B------:R-:W-:Y:S01]  /*04d0*/  SEL R11, R4, R11, !P0 ;  /* 0x0000000b040b7207 */ /* 0x000fe20004000000 */
[-CC-:B------:R-:W-:Y:S01]  /*04e0*/  IMAD R13, R6, R0.reuse, R7.reuse ;  /* 0x00000000060d7224 */ /* 0x180fe200078e0207 */
[C---:B------:R-:W-:Y:S02]  /*04f0*/  SEL R8, R4.reuse, R15, !P1 ;  /* 0x0000000f04087207 */ /* 0x040fe40004800000 */
[----:B------:R-:W-:Y:S01]  /*0500*/  SEL R4, R4, R17, !P1 ;  /* 0x0000001104047207 */ /* 0x000fe20004800000 */
[----:B------:R-:W-:Y:S02]  /*0510*/  IMAD R15, R11, R0, R7 ;  /* 0x000000000b0f7224 */ /* 0x000fe400078e0207 */
[----:B0-----:R-:W-:-:S04]  /*0520*/  IMAD.WIDE R6, R13, 0x4, R2 ;  /* 0x000000040d067825 */ /* 0x001fc800078e0202 */
[CC--:B------:R-:W-:Y:S02]  /*0530*/  IMAD R13, R5.reuse, R0.reuse, R8 ;  /* 0x00000000050d7224 */ /* 0x0c0fe400078e0208 */
[----:B------:R-:W-:Y:S01]  /*0540*/  IMAD R17, R5, R0, R4 ;  /* 0x0000000005117224 */ /* 0x000fe200078e0204 */
[----:B-1----:R-:W2:Y:S01]  /*0550*/  LDG.E R6, desc[UR4][R6.64] ;  /* 0x0000000406067981 */ /* 0x002ea2000c1e1900 */
[----:B------:R-:W-:-:S04]  /*0560*/  IMAD.WIDE R10, R9, 0x4, R2 ;  /* 0x00000004090a7825 */ /* 0x000fc800078e0202 */
[--C-:B------:R-:W-:Y:S02]  /*0570*/  IMAD.WIDE R4, R15, 0x4, R2.reuse ;  /* 0x000000040f047825 */ /* 0x100fe400078e0202 */
[----:B------:R-:W2:Y:S01]  /*0580*/  LDG.E R10, desc[UR4][R10.64] ;  /* 0x000000040a0a7981 */ /* 0x000ea2000c1e1900 */
[----:B------:R-:W0:Y:S01]  /*0590*/  LDC.64 R14, c[0x0][0x388] ;  /* 0x0000e200ff0e7b82 */ /* 0x000e220000000a00 */
[--C-:B------:R-:W-:Y:S02]  /*05a0*/  IMAD.WIDE R12, R13, 0x4, R2.reuse ;  /* 0x000000040d0c7825 */ /* 0x100fe400078e0202 */
[----:B------:R-:W2:Y:S02]  /*05b0*/  LDG.E R5, desc[UR4][R4.64] ;  /* 0x0000000404057981 */ /* 0x000ea4000c1e1900 */
[----:B------:R-:W-:Y:S02]  /*05c0*/  IMAD.WIDE R2, R17, 0x4, R2 ;  /* 0x0000000411027825 */ /* 0x000fe400078e0202 */
[----:B------:R-:W3:Y:S04]  /*05d0*/  LDG.E R12, desc[UR4][R12.64] ;  /* 0x000000040c0c7981 */ /* 0x000ee8000c1e1900 */
[----:B------:R-:W3:Y:S01]  /*05e0*/  LDG.E R3, desc[UR4][R2.64] ;  /* 0x0000000402037981 */ /* 0x000ee2000c1e1900 */
[----:B--2---:R-:W-:-:S04]  /*05f0*/  IADD3 R0, PT, PT, R10, R5, R6 ;  /* 0x000000050a007210 */ /* 0x004fc80007ffe006 */
[----:B---3--:R-:W-:-:S04]  /*0600*/  IADD3 R0, PT, PT, R3, R0, R12 ;  /* 0x0000000003007210 */ /* 0x008fc80007ffe00c */
[----:B------:R-:W-:Y:S02]  /*0610*/  ISETP.NE.AND P0, PT, R0, RZ, PT ;  /* 0x000000ff0000720c */ /* 0x000fe40003f05270 */
[----:B------:R-:W-:Y:S02]  /*0620*/  SHF.R.S32.HI R0, RZ, 0x1f, R0 ;  /* 0x0000001fff007819 */ /* 0x000fe40000011400 */
[----:B------:R-:W-:Y:S01]  /*0630*/  SEL R11, RZ, 0x1, !P0 ;  /* 0x00000001ff0b7807 */ /* 0x000fe20004000000 */
[----:B0-----:R-:W-:-:S03]  /*0640*/  IMAD.WIDE R6, R9, 0x4, R14 ;  /* 0x0000000409067825 */ /* 0x001fc600078e020e */
[----:B------:R-:W-:-:S05]  /*0650*/  LOP3.LUT R11, R0, R11, RZ, 0xfc, !PT ;  /* 0x0000000b000b7212 */ /* 0x000fca00078efcff */
[----:B------:R-:W-:Y:S01]  /*0660*/  STG.E desc[UR4][R6.64], R11 ;  /* 0x0000000b06007986 */ /* 0x000fe2000c101904 */
[----:B------:R-:W-:Y:S05]  /*0670*/  EXIT ;  /* 0x000000000000794d */ /* 0x000fea0003800000 */
.L_x_0:
[----:B------:R-:W-:-:S00]  /*0680*/  BRA `(.L_x_0) ;  /* 0xfffffffc00fc7947 */ /* 0x000fc0000383ffff */
[----:B------:R-:W-:-:S00]  /*0690*/  NOP ;  /* 0x0000000000007918 */ /* 0x000fc00000000000 */
        /* <DEDUP_REMOVED lines=14> */
.L_x_1:


//--------------------- .nv.shared.reserved.0     --------------------------
	.section	.nv.shared.reserved.0,"aw",@nobits
	.weak		__nv_reservedSMEM_offset_0_alias
	.size		__nv_reservedSMEM_offset_0_alias, 0, 64
	.other		__nv_reservedSMEM_offset_0_alias,@"STO_CUDA_RESERVED_SHARED STV_DEFAULT"
__nv_reservedSMEM_offset_0_alias:
	.zero		0
	.zero		64


//--------------------- .nv.constant0._Z8simulatePiS_i --------------------------
	.section	.nv.constant0._Z8simulatePiS_i,"a",@progbits
	.sectionflags	@""
	.align	4
.nv.constant0._Z8simulatePiS_i:
	.zero		916


//--------------------- SYMBOLS --------------------------

	.type		.nv.reservedSmem.offset0,@object
	.size		.nv.reservedSmem.offset0,0x4
